//
// Generated by NVIDIA NVVM Compiler
//
// Compiler Build ID: CL-36424714
// Cuda compilation tools, release 13.0, V13.0.88
// Based on NVVM 20.0.0
//

.version 9.0
.target sm_100
.address_size 64

	// .globl	_Z20addVectorsBlockSizeNPiS_S_

.visible .entry _Z20addVectorsBlockSizeNPiS_S_(
	.param .u64 .ptr .align 1 _Z20addVectorsBlockSizeNPiS_S__param_0,
	.param .u64 .ptr .align 1 _Z20addVectorsBlockSizeNPiS_S__param_1,
	.param .u64 .ptr .align 1 _Z20addVectorsBlockSizeNPiS_S__param_2
)
{
	.reg .b32 	%r<5>;
	.reg .b64 	%rd<11>;

	ld.param.u64 	%rd1, [_Z20addVectorsBlockSizeNPiS_S__param_0];
	ld.param.u64 	%rd2, [_Z20addVectorsBlockSizeNPiS_S__param_1];
	ld.param.u64 	%rd3, [_Z20addVectorsBlockSizeNPiS_S__param_2];
	cvta.to.global.u64 	%rd4, %rd1;
	cvta.to.global.u64 	%rd5, %rd2;
	cvta.to.global.u64 	%rd6, %rd3;
	mov.u32 	%r1, %tid.x;
	mul.wide.u32 	%rd7, %r1, 4;
	add.s64 	%rd8, %rd4, %rd7;
	ld.global.u32 	%r2, [%rd8];
	add.s64 	%rd9, %rd5, %rd7;
	ld.global.u32 	%r3, [%rd9];
	add.s32 	%r4, %r3, %r2;
	add.s64 	%rd10, %rd6, %rd7;
	st.global.u32 	[%rd10], %r4;
	ret;

}
	// .globl	_Z18addVectorsNThreadsPiS_S_
.visible .entry _Z18addVectorsNThreadsPiS_S_(
	.param .u64 .ptr .align 1 _Z18addVectorsNThreadsPiS_S__param_0,
	.param .u64 .ptr .align 1 _Z18addVectorsNThreadsPiS_S__param_1,
	.param .u64 .ptr .align 1 _Z18addVectorsNThreadsPiS_S__param_2
)
{
	.reg .pred 	%p<2>;
	.reg .b32 	%r<5>;
	.reg .b64 	%rd<11>;

	ld.param.u64 	%rd1, [_Z18addVectorsNThreadsPiS_S__param_0];
	ld.param.u64 	%rd2, [_Z18addVectorsNThreadsPiS_S__param_1];
	ld.param.u64 	%rd3, [_Z18addVectorsNThreadsPiS_S__param_2];
	mov.u32 	%r1, %ctaid.x;
	setp.gt.u32 	%p1, %r1, 1023;
	@%p1 bra 	$L__BB1_2;
	cvta.to.global.u64 	%rd4, %rd1;
	cvta.to.global.u64 	%rd5, %rd2;
	cvta.to.global.u64 	%rd6, %rd3;
	mul.wide.u32 	%rd7, %r1, 4;
	add.s64 	%rd8, %rd4, %rd7;
	ld.global.u32 	%r2, [%rd8];
	add.s64 	%rd9, %rd5, %rd7;
	ld.global.u32 	%r3, [%rd9];
	add.s32 	%r4, %r3, %r2;
	add.s64 	%rd10, %rd6, %rd7;
	st.global.u32 	[%rd10], %r4;
$L__BB1_2:
	ret;

}
	// .globl	_Z28addVectors256ThreadsPerBlockPiS_S_
.visible .entry _Z28addVectors256ThreadsPerBlockPiS_S_(
	.param .u64 .ptr .align 1 _Z28addVectors256ThreadsPerBlockPiS_S__param_0,
	.param .u64 .ptr .align 1 _Z28addVectors256ThreadsPerBlockPiS_S__param_1,
	.param .u64 .ptr .align 1 _Z28addVectors256ThreadsPerBlockPiS_S__param_2
)
{
	.reg .pred 	%p<2>;
	.reg .b32 	%r<8>;
	.reg .b64 	%rd<11>;

	ld.param.u64 	%rd1, [_Z28addVectors256ThreadsPerBlockPiS_S__param_0];
	ld.param.u64 	%rd2, [_Z28addVectors256ThreadsPerBlockPiS_S__param_1];
	ld.param.u64 	%rd3, [_Z28addVectors256ThreadsPerBlockPiS_S__param_2];
	mov.u32 	%r2, %ctaid.x;
	mov.u32 	%r3, %ntid.x;
	mov.u32 	%r4, %tid.x;
	mad.lo.s32 	%r1, %r2, %r3, %r4;
	setp.gt.s32 	%p1, %r1, 1023;
	@%p1 bra 	$L__BB2_2;
	cvta.to.global.u64 	%rd4, %rd1;
	cvta.to.global.u64 	%rd5, %rd2;
	cvta.to.global.u64 	%rd6, %rd3;
	mul.wide.s32 	%rd7, %r1, 4;
	add.s64 	%rd8, %rd4, %rd7;
	ld.global.u32 	%r5, [%rd8];
	add.s64 	%rd9, %rd5, %rd7;
	ld.global.u32 	%r6, [%rd9];
	add.s32 	%r7, %r6, %r5;
	add.s64 	%rd10, %rd6, %rd7;
	st.global.u32 	[%rd10], %r7;
$L__BB2_2:
	ret;

}


// ===== COMPILED SASS (sm_100) =====

	.target	sm_100

	.elftype	@"ET_EXEC"


//--------------------- .note.nv.tkinfo           --------------------------
	.section	.note.nv.tkinfo,"",@"SHT_NOTE"
	.sectionflags	@"SHF_NOTE_NV_TKINFO"
	.tkinfo
        /*0018*/ 	.word	0x00000002
        /*0030*/ 	.string	""
        /*0030*/ 	.string	"ptxas"
        /*0030*/ 	.string	"Cuda compilation tools, release 13.0, V13.0.88"
        /*0030*/ 	.string	"Build cuda_13.0.r13.0/compiler.36424714_0"
        /*0030*/ 	.string	"-arch sm_100 -m 64 "



//--------------------- .note.nv.cuinfo           --------------------------
	.section	.note.nv.cuinfo,"",@"SHT_NOTE"
	.sectionflags	@"SHF_NOTE_NV_CUINFO"
        /*0018*/ 	.short	0x0002
        /*001a*/ 	.short	0x0064
        /*001c*/ 	.short	0x0082
	.zero		2


//--------------------- .nv.info                  --------------------------
	.section	.nv.info,"",@"SHT_CUDA_INFO"
	.align	4


	//----- nvinfo : EIATTR_REGCOUNT
	.align		4
        /*0000*/ 	.byte	0x04, 0x2f
        /*0002*/ 	.short	(.L_1 - .L_0)
	.align		4
.L_0:
        /*0004*/ 	.word	index@(_Z20addVectorsBlockSizeNPiS_S_)
        /*0008*/ 	.word	0x0000000c


	//----- nvinfo : EIATTR_FRAME_SIZE
	.align		4
.L_1:
        /*000c*/ 	.byte	0x04, 0x11
        /*000e*/ 	.short	(.L_3 - .L_2)
	.align		4
.L_2:
        /*0010*/ 	.word	index@(_Z20addVectorsBlockSizeNPiS_S_)
        /*0014*/ 	.word	0x00000000


	//----- nvinfo : EIATTR_REGCOUNT
	.align		4
.L_3:
        /*0018*/ 	.byte	0x04, 0x2f
        /*001a*/ 	.short	(.L_5 - .L_4)
	.align		4
.L_4:
        /*001c*/ 	.word	index@(_Z18addVectorsNThreadsPiS_S_)
        /*0020*/ 	.word	0x0000000c


	//----- nvinfo : EIATTR_FRAME_SIZE
	.align		4
.L_5:
        /*0024*/ 	.byte	0x04, 0x11
        /*0026*/ 	.short	(.L_7 - .L_6)
	.align		4
.L_6:
        /*0028*/ 	.word	index@(_Z18addVectorsNThreadsPiS_S_)
        /*002c*/ 	.word	0x00000000


	//----- nvinfo : EIATTR_REGCOUNT
	.align		4
.L_7:
        /*0030*/ 	.byte	0x04, 0x2f
        /*0032*/ 	.short	(.L_9 - .L_8)
	.align		4
.L_8:
        /*0034*/ 	.word	index@(_Z28addVectors256ThreadsPerBlockPiS_S_)
        /*0038*/ 	.word	0x0000000c


	//----- nvinfo : EIATTR_FRAME_SIZE
	.align		4
.L_9:
        /*003c*/ 	.byte	0x04, 0x11
        /*003e*/ 	.short	(.L_11 - .L_10)
	.align		4
.L_10:
        /*0040*/ 	.word	index@(_Z28addVectors256ThreadsPerBlockPiS_S_)
        /*0044*/ 	.word	0x00000000


	//----- nvinfo : EIATTR_MIN_STACK_SIZE
	.align		4
.L_11:
        /*0048*/ 	.byte	0x04, 0x12
        /*004a*/ 	.short	(.L_13 - .L_12)
	.align		4
.L_12:
        /*004c*/ 	.word	index@(_Z28addVectors256ThreadsPerBlockPiS_S_)
        /*0050*/ 	.word	0x00000000


	//----- nvinfo : EIATTR_MIN_STACK_SIZE
	.align		4
.L_13:
        /*0054*/ 	.byte	0x04, 0x12
        /*0056*/ 	.short	(.L_15 - .L_14)
	.align		4
.L_14:
        /*0058*/ 	.word	index@(_Z18addVectorsNThreadsPiS_S_)
        /*005c*/ 	.word	0x00000000


	//----- nvinfo : EIATTR_MIN_STACK_SIZE
	.align		4
.L_15:
        /*0060*/ 	.byte	0x04, 0x12
        /*0062*/ 	.short	(.L_17 - .L_16)
	.align		4
.L_16:
        /*0064*/ 	.word	index@(_Z20addVectorsBlockSizeNPiS_S_)
        /*0068*/ 	.word	0x00000000
.L_17:


//--------------------- .nv.compat                --------------------------
	.section	.nv.compat,"",@"SHT_CUDA_COMPAT_INFO"
	.align	4
        /*0000*/ 	.byte	0x02, 0x09, 0x00, 0x00, 0x02, 0x02, 0x01, 0x00, 0x02, 0x05, 0x05, 0x00, 0x03, 0x07, 0x01, 0x01
        /*0010*/ 	.byte	0x02, 0x03, 0x00, 0x00, 0x02, 0x06, 0x01, 0x00, 0x04, 0x0b, 0x08, 0x00, 0x09, 0x00, 0x00, 0x00
        /*0020*/ 	.byte	0x00, 0x00, 0x00, 0x00


//--------------------- .nv.info._Z28addVectors256ThreadsPerBlockPiS_S_ --------------------------
	.section	.nv.info._Z28addVectors256ThreadsPerBlockPiS_S_,"",@"SHT_CUDA_INFO"
	.sectionflags	@""
	.align	4


	//----- nvinfo : EIATTR_CUDA_API_VERSION
	.align		4
        /*0000*/ 	.byte	0x04, 0x37
        /*0002*/ 	.short	(.L_19 - .L_18)
.L_18:
        /*0004*/ 	.word	0x00000082


	//----- nvinfo : EIATTR_KPARAM_INFO
	.align		4
.L_19:
        /*0008*/ 	.byte	0x04, 0x17
        /*000a*/ 	.short	(.L_21 - .L_20)
.L_20:
        /*000c*/ 	.word	0x00000000
        /*0010*/ 	.short	0x0002
        /*0012*/ 	.short	0x0010
        /*0014*/ 	.byte	0x00, 0xf5, 0x21, 0x00


	//----- nvinfo : EIATTR_KPARAM_INFO
	.align		4
.L_21:
        /*0018*/ 	.byte	0x04, 0x17
        /*001a*/ 	.short	(.L_23 - .L_22)
.L_22:
        /*001c*/ 	.word	0x00000000
        /*0020*/ 	.short	0x0001
        /*0022*/ 	.short	0x0008
        /*0024*/ 	.byte	0x00, 0xf5, 0x21, 0x00


	//----- nvinfo : EIATTR_KPARAM_INFO
	.align		4
.L_23:
        /*0028*/ 	.byte	0x04, 0x17
        /*002a*/ 	.short	(.L_25 - .L_24)
.L_24:
        /*002c*/ 	.word	0x00000000
        /*0030*/ 	.short	0x0000
        /*0032*/ 	.short	0x0000
        /*0034*/ 	.byte	0x00, 0xf5, 0x21, 0x00


	//----- nvinfo : EIATTR_SPARSE_MMA_MASK
	.align		4
.L_25:
        /*0038*/ 	.byte	0x03, 0x50
        /*003a*/ 	.short	0x0000


	//----- nvinfo : EIATTR_MAXREG_COUNT
	.align		4
        /*003c*/ 	.byte	0x03, 0x1b
        /*003e*/ 	.short	0x00ff


	//----- nvinfo : EIATTR_MERCURY_ISA_VERSION
	.align		4
        /*0040*/ 	.byte	0x03, 0x5f
        /*0042*/ 	.short	0x0101


	//----- nvinfo : EIATTR_VRC_CTA_INIT_COUNT
	.align		4
        /*0044*/ 	.byte	0x02, 0x4a
	.zero		1
	.zero		1


	//----- nvinfo : EIATTR_EXIT_INSTR_OFFSETS
	.align		4
        /*0048*/ 	.byte	0x04, 0x1c
        /*004a*/ 	.short	(.L_27 - .L_26)


	//   ....[0]....
.L_26:
        /*004c*/ 	.word	0x00000060


	//   ....[1]....
        /*0050*/ 	.word	0x00000120


	//----- nvinfo : EIATTR_CBANK_PARAM_SIZE
	.align		4
.L_27:
        /*0054*/ 	.byte	0x03, 0x19
        /*0056*/ 	.short	0x0018


	//----- nvinfo : EIATTR_PARAM_CBANK
	.align		4
        /*0058*/ 	.byte	0x04, 0x0a
        /*005a*/ 	.short	(.L_29 - .L_28)
	.align		4
.L_28:
        /*005c*/ 	.word	index@(.nv.constant0._Z28addVectors256ThreadsPerBlockPiS_S_)
        /*0060*/ 	.short	0x0380
        /*0062*/ 	.short	0x0018


	//----- nvinfo : EIATTR_SW_WAR
	.align		4
.L_29:
        /*0064*/ 	.byte	0x04, 0x36
        /*0066*/ 	.short	(.L_31 - .L_30)
.L_30:
        /*0068*/ 	.word	0x00000008
.L_31:


//--------------------- .nv.info._Z18addVectorsNThreadsPiS_S_ --------------------------
	.section	.nv.info._Z18addVectorsNThreadsPiS_S_,"",@"SHT_CUDA_INFO"
	.sectionflags	@""
	.align	4


	//----- nvinfo : EIATTR_CUDA_API_VERSION
	.align		4
        /*0000*/ 	.byte	0x04, 0x37
        /*0002*/ 	.short	(.L_33 - .L_32)
.L_32:
        /*0004*/ 	.word	0x00000082


	//----- nvinfo : EIATTR_KPARAM_INFO
	.align		4
.L_33:
        /*0008*/ 	.byte	0x04, 0x17
        /*000a*/ 	.short	(.L_35 - .L_34)
.L_34:
        /*000c*/ 	.word	0x00000000
        /*0010*/ 	.short	0x0002
        /*0012*/ 	.short	0x0010
        /*0014*/ 	.byte	0x00, 0xf5, 0x21, 0x00


	//----- nvinfo : EIATTR_KPARAM_INFO
	.align		4
.L_35:
        /*0018*/ 	.byte	0x04, 0x17
        /*001a*/ 	.short	(.L_37 - .L_36)
.L_36:
        /*001c*/ 	.word	0x00000000
        /*0020*/ 	.short	0x0001
        /*0022*/ 	.short	0x0008
        /*0024*/ 	.byte	0x00, 0xf5, 0x21, 0x00


	//----- nvinfo : EIATTR_KPARAM_INFO
	.align		4
.L_37:
        /*0028*/ 	.byte	0x04, 0x17
        /*002a*/ 	.short	(.L_39 - .L_38)
.L_38:
        /*002c*/ 	.word	0x00000000
        /*0030*/ 	.short	0x0000
        /*0032*/ 	.short	0x0000
        /*0034*/ 	.byte	0x00, 0xf5, 0x21, 0x00


	//----- nvinfo : EIATTR_SPARSE_MMA_MASK
	.align		4
.L_39:
        /*0038*/ 	.byte	0x03, 0x50
        /*003a*/ 	.short	0x0000


	//----- nvinfo : EIATTR_MAXREG_COUNT
	.align		4
        /*003c*/ 	.byte	0x03, 0x1b
        /*003e*/ 	.short	0x00ff


	//----- nvinfo : EIATTR_MERCURY_ISA_VERSION
	.align		4
        /*0040*/ 	.byte	0x03, 0x5f
        /*0042*/ 	.short	0x0101


	//----- nvinfo : EIATTR_VRC_CTA_INIT_COUNT
	.align		4
        /*0044*/ 	.byte	0x02, 0x4a
	.zero		1
	.zero		1


	//----- nvinfo : EIATTR_EXIT_INSTR_OFFSETS
	.align		4
        /*0048*/ 	.byte	0x04, 0x1c
        /*004a*/ 	.short	(.L_41 - .L_40)


	//   ....[0]....
.L_40:
        /*004c*/ 	.word	0x00000030


	//   ....[1]....
        /*0050*/ 	.word	0x000000f0


	//----- nvinfo : EIATTR_CBANK_PARAM_SIZE
	.align		4
.L_41:
        /*0054*/ 	.byte	0x03, 0x19
        /*0056*/ 	.short	0x0018


	//----- nvinfo : EIATTR_PARAM_CBANK
	.align		4
        /*0058*/ 	.byte	0x04, 0x0a
        /*005a*/ 	.short	(.L_43 - .L_42)
	.align		4
.L_42:
        /*005c*/ 	.word	index@(.nv.constant0._Z18addVectorsNThreadsPiS_S_)
        /*0060*/ 	.short	0x0380
        /*0062*/ 	.short	0x0018


	//----- nvinfo : EIATTR_SW_WAR
	.align		4
.L_43:
        /*0064*/ 	.byte	0x04, 0x36
        /*0066*/ 	.short	(.L_45 - .L_44)
.L_44:
        /*0068*/ 	.word	0x00000008
.L_45:


//--------------------- .nv.info._Z20addVectorsBlockSizeNPiS_S_ --------------------------
	.section	.nv.info._Z20addVectorsBlockSizeNPiS_S_,"",@"SHT_CUDA_INFO"
	.sectionflags	@""
	.align	4


	//----- nvinfo : EIATTR_CUDA_API_VERSION
	.align		4
        /*0000*/ 	.byte	0x04, 0x37
        /*0002*/ 	.short	(.L_47 - .L_46)
.L_46:
        /*0004*/ 	.word	0x00000082


	//----- nvinfo : EIATTR_KPARAM_INFO
	.align		4
.L_47:
        /*0008*/ 	.byte	0x04, 0x17
        /*000a*/ 	.short	(.L_49 - .L_48)
.L_48:
        /*000c*/ 	.word	0x00000000
        /*0010*/ 	.short	0x0002
        /*0012*/ 	.short	0x0010
        /*0014*/ 	.byte	0x00, 0xf5, 0x21, 0x00


	//----- nvinfo : EIATTR_KPARAM_INFO
	.align		4
.L_49:
        /*0018*/ 	.byte	0x04, 0x17
        /*001a*/ 	.short	(.L_51 - .L_50)
.L_50:
        /*001c*/ 	.word	0x00000000
        /*0020*/ 	.short	0x0001
        /*0022*/ 	.short	0x0008
        /*0024*/ 	.byte	0x00, 0xf5, 0x21, 0x00


	//----- nvinfo : EIATTR_KPARAM_INFO
	.align		4
.L_51:
        /*0028*/ 	.byte	0x04, 0x17
        /*002a*/ 	.short	(.L_53 - .L_52)
.L_52:
        /*002c*/ 	.word	0x00000000
        /*0030*/ 	.short	0x0000
        /*0032*/ 	.short	0x0000
        /*0034*/ 	.byte	0x00, 0xf5, 0x21, 0x00


	//----- nvinfo : EIATTR_SPARSE_MMA_MASK
	.align		4
.L_53:
        /*0038*/ 	.byte	0x03, 0x50
        /*003a*/ 	.short	0x0000


	//----- nvinfo : EIATTR_MAXREG_COUNT
	.align		4
        /*003c*/ 	.byte	0x03, 0x1b
        /*003e*/ 	.short	0x00ff


	//----- nvinfo : EIATTR_MERCURY_ISA_VERSION
	.align		4
        /*0040*/ 	.byte	0x03, 0x5f
        /*0042*/ 	.short	0x0101


	//----- nvinfo : EIATTR_VRC_CTA_INIT_COUNT
	.align		4
        /*0044*/ 	.byte	0x02, 0x4a
	.zero		1
	.zero		1


	//----- nvinfo : EIATTR_EXIT_INSTR_OFFSETS
	.align		4
        /*0048*/ 	.byte	0x04, 0x1c
        /*004a*/ 	.short	(.L_55 - .L_54)


	//   ....[0]....
.L_54:
        /*004c*/ 	.word	0x000000d0


	//----- nvinfo : EIATTR_CBANK_PARAM_SIZE
	.align		4
.L_55:
        /*0050*/ 	.byte	0x03, 0x19
        /*0052*/ 	.short	0x0018


	//----- nvinfo : EIATTR_PARAM_CBANK
	.align		4
        /*0054*/ 	.byte	0x04, 0x0a
        /*0056*/ 	.short	(.L_57 - .L_56)
	.align		4
.L_56:
        /*0058*/ 	.word	index@(.nv.constant0._Z20addVectorsBlockSizeNPiS_S_)
        /*005c*/ 	.short	0x0380
        /*005e*/ 	.short	0x0018


	//----- nvinfo : EIATTR_SW_WAR
	.align		4
.L_57:
        /*0060*/ 	.byte	0x04, 0x36
        /*0062*/ 	.short	(.L_59 - .L_58)
.L_58:
        /*0064*/ 	.word	0x00000008
.L_59:


//--------------------- .nv.callgraph             --------------------------
	.section	.nv.callgraph,"",@"SHT_CUDA_CALLGRAPH"
	.align	4
	.sectionentsize	8
	.align		4
        /*0000*/ 	.word	0x00000000
	.align		4
        /*0004*/ 	.word	0xffffffff
	.align		4
        /*0008*/ 	.word	0x00000000
	.align		4
        /*000c*/ 	.word	0xfffffffe
	.align		4
        /*0010*/ 	.word	0x00000000
	.align		4
        /*0014*/ 	.word	0xfffffffd
	.align		4
        /*0018*/ 	.word	0x00000000
	.align		4
        /*001c*/ 	.word	0xfffffffc


//--------------------- .text._Z28addVectors256ThreadsPerBlockPiS_S_ --------------------------
	.section	.text._Z28addVectors256ThreadsPerBlockPiS_S_,"ax",@progbits
	.align	128
        .global         _Z28addVectors256ThreadsPerBlockPiS_S_
        .type           _Z28addVectors256ThreadsPerBlockPiS_S_,@function
        .size           _Z28addVectors256ThreadsPerBlockPiS_S_,(.L_x_3 - _Z28addVectors256ThreadsPerBlockPiS_S_)
        .other          _Z28addVectors256ThreadsPerBlockPiS_S_,@"STO_CUDA_ENTRY STV_DEFAULT"
_Z28addVectors256ThreadsPerBlockPiS_S_:
.text._Z28addVectors256ThreadsPerBlockPiS_S_:
[----:B------:R-:W-:Y:S01]  /*0000*/  LDC R1, c[0x0][0x37c] ;  /* 0x0000df00ff017b82 */ /* 0x000fe20000000800 */
[----:B------:R-:W0:Y:S07]  /*0010*/  S2R R0, SR_TID.X ;  /* 0x0000000000007919 */ /* 0x000e2e0000002100 */
[----:B------:R-:W0:Y:S08]  /*0020*/  S2UR UR4, SR_CTAID.X ;  /* 0x00000000000479c3 */ /* 0x000e300000002500 */
[----:B------:R-:W0:Y:S02]  /*0030*/  LDC R9, c[0x0][0x360] ;  /* 0x0000d800ff097b82 */ /* 0x000e240000000800 */
[----:B0-----:R-:W-:-:S05]  /*0040*/  IMAD R9, R9, UR4, R0 ;  /* 0x0000000409097c24 */ /* 0x001fca000f8e0200 */
[----:B------:R-:W-:-:S13]  /*0050*/  ISETP.GT.AND P0, PT, R9, 0x3ff, PT ;  /* 0x000003ff0900780c */ /* 0x000fda0003f04270 */
[----:B------:R-:W-:Y:S05]  /*0060*/  @P0 EXIT ;  /* 0x000000000000094d */ /* 0x000fea0003800000 */
[----:B------:R-:W0:Y:S01]  /*0070*/  LDC.64 R2, c[0x0][0x380] ;  /* 0x0000e000ff027b82 */ /* 0x000e220000000a00 */
[----:B------:R-:W1:Y:S07]  /*0080*/  LDCU.64 UR4, c[0x0][0x358] ;  /* 0x00006b00ff0477ac */ /* 0x000e6e0008000a00 */
[----:B------:R-:W2:Y:S08]  /*0090*/  LDC.64 R4, c[0x0][0x388] ;  /* 0x0000e200ff047b82 */ /* 0x000eb00000000a00 */
[----:B------:R-:W3:Y:S01]  /*00a0*/  LDC.64 R6, c[0x0][0x390] ;  /* 0x0000e400ff067b82 */ /* 0x000ee20000000a00 */
[----:B0-----:R-:W-:-:S06]  /*00b0*/  IMAD.WIDE R2, R9, 0x4, R2 ;  /* 0x0000000409027825 */ /* 0x001fcc00078e0202 */
[----:B-1----:R-:W4:Y:S01]  /*00c0*/  LDG.E R2, desc[UR4][R2.64] ;  /* 0x0000000402027981 */ /* 0x002f22000c1e1900 */
[----:B--2---:R-:W-:-:S06]  /*00d0*/  IMAD.WIDE R4, R9, 0x4, R4 ;  /* 0x0000000409047825 */ /* 0x004fcc00078e0204 */
[----:B------:R-:W4:Y:S01]  /*00e0*/  LDG.E R5, desc[UR4][R4.64] ;  /* 0x0000000404057981 */ /* 0x000f22000c1e1900 */
[----:B---3--:R-:W-:Y:S01]  /*00f0*/  IMAD.WIDE R6, R9, 0x4, R6 ;  /* 0x0000000409067825 */ /* 0x008fe200078e0206 */
[----:B----4-:R-:W-:-:S05]  /*0100*/  IADD3 R9, PT, PT, R2, R5, RZ ;  /* 0x0000000502097210 */ /* 0x010fca0007ffe0ff */
[----:B------:R-:W-:Y:S01]  /*0110*/  STG.E desc[UR4][R6.64], R9 ;  /* 0x0000000906007986 */ /* 0x000fe2000c101904 */
[----:B------:R-:W-:Y:S05]  /*0120*/  EXIT ;  /* 0x000000000000794d */ /* 0x000fea0003800000 */
.L_x_0:
[----:B------:R-:W-:-:S00]  /*0130*/  BRA `(.L_x_0) ;  /* 0xfffffffc00fc7947 */ /* 0x000fc0000383ffff */
[----:B------:R-:W-:-:S00]  /*0140*/  NOP ;  /* 0x0000000000007918 */ /* 0x000fc00000000000 */
        /* <DEDUP_REMOVED lines=11> */
.L_x_3:


//--------------------- .text._Z18addVectorsNThreadsPiS_S_ --------------------------
	.section	.text._Z18addVectorsNThreadsPiS_S_,"ax",@progbits
	.align	128
        .global         _Z18addVectorsNThreadsPiS_S_
        .type           _Z18addVectorsNThreadsPiS_S_,@function
        .size           _Z18addVectorsNThreadsPiS_S_,(.L_x_4 - _Z18addVectorsNThreadsPiS_S_)
        .other          _Z18addVectorsNThreadsPiS_S_,@"STO_CUDA_ENTRY STV_DEFAULT"
_Z18addVectorsNThreadsPiS_S_:
.text._Z18addVectorsNThreadsPiS_S_:
[----:B------:R-:W-:Y:S01]  /*0000*/  LDC R1, c[0x0][0x37c] ;  /* 0x0000df00ff017b82 */ /* 0x000fe20000000800 */
[----:B------:R-:W0:Y:S02]  /*0010*/  S2R R9, SR_CTAID.X ;  /* 0x0000000000097919 */ /* 0x000e240000002500 */
[----:B0-----:R-:W-:-:S13]  /*0020*/  ISETP.GT.U32.AND P0, PT, R9, 0x3ff, PT ;  /* 0x000003ff0900780c */ /* 0x001fda0003f04070 */
[----:B------:R-:W-:Y:S05]  /*0030*/  @P0 EXIT ;  /* 0x000000000000094d */ /* 0x000fea0003800000 */
[----:B------:R-:W0:Y:S01]  /*0040*/  LDC.64 R2, c[0x0][0x380] ;  /* 0x0000e000ff027b82 */ /* 0x000e220000000a00 */
[----:B------:R-:W1:Y:S07]  /*0050*/  LDCU.64 UR4, c[0x0][0x358] ;  /* 0x00006b00ff0477ac */ /* 0x000e6e0008000a00 */
[----:B------:R-:W2:Y:S08]  /*0060*/  LDC.64 R4, c[0x0][0x388] ;  /* 0x0000e200ff047b82 */ /* 0x000eb00000000a00 */
[----:B------:R-:W3:Y:S01]  /*0070*/  LDC.64 R6, c[0x0][0x390] ;  /* 0x0000e400ff067b82 */ /* 0x000ee20000000a00 */
[----:B0-----:R-:W-:-:S06]  /*0080*/  IMAD.WIDE.U32 R2, R9, 0x4, R2 ;  /* 0x0000000409027825 */ /* 0x001fcc00078e0002 */
[----:B-1----:R-:W4:Y:S01]  /*0090*/  LDG.E R2, desc[UR4][R2.64] ;  /* 0x0000000402027981 */ /* 0x002f22000c1e1900 */
[----:B--2---:R-:W-:-:S06]  /*00a0*/  IMAD.WIDE.U32 R4, R9, 0x4, R4 ;  /* 0x0000000409047825 */ /* 0x004fcc00078e0004 */
[----:B------:R-:W4:Y:S01]  /*00b0*/  LDG.E R5, desc[UR4][R4.64] ;  /* 0x0000000404057981 */ /* 0x000f22000c1e1900 */
[----:B---3--:R-:W-:Y:S01]  /*00c0*/  IMAD.WIDE.U32 R6, R9, 0x4, R6 ;  /* 0x0000000409067825 */ /* 0x008fe200078e0006 */
[----:B----4-:R-:W-:-:S05]  /*00d0*/  IADD3 R9, PT, PT, R2, R5, RZ ;  /* 0x0000000502097210 */ /* 0x010fca0007ffe0ff */
[----:B------:R-:W-:Y:S01]  /*00e0*/  STG.E desc[UR4][R6.64], R9 ;  /* 0x0000000906007986 */ /* 0x000fe2000c101904 */
[----:B------:R-:W-:Y:S05]  /*00f0*/  EXIT ;  /* 0x000000000000794d */ /* 0x000fea0003800000 */
.L_x_1:
        /* <DEDUP_REMOVED lines=16> */
.L_x_4:


//--------------------- .text._Z20addVectorsBlockSizeNPiS_S_ --------------------------
	.section	.text._Z20addVectorsBlockSizeNPiS_S_,"ax",@progbits
	.align	128
        .global         _Z20addVectorsBlockSizeNPiS_S_
        .type           _Z20addVectorsBlockSizeNPiS_S_,@function
        .size           _Z20addVectorsBlockSizeNPiS_S_,(.L_x_5 - _Z20addVectorsBlockSizeNPiS_S_)
        .other          _Z20addVectorsBlockSizeNPiS_S_,@"STO_CUDA_ENTRY STV_DEFAULT"
_Z20addVectorsBlockSizeNPiS_S_:
.text._Z20addVectorsBlockSizeNPiS_S_:
[----:B------:R-:W-:Y:S01]  /*0000*/  LDC R1, c[0x0][0x37c] ;  /* 0x0000df00ff017b82 */ /* 0x000fe20000000800 */
[----:B------:R-:W0:Y:S07]  /*0010*/  S2R R9, SR_TID.X ;  /* 0x0000000000097919 */ /* 0x000e2e0000002100 */
[----:B------:R-:W0:Y:S01]  /*0020*/  LDC.64 R2, c[0x0][0x380] ;  /* 0x0000e000ff027b82 */ /* 0x000e220000000a00 */
[----:B------:R-:W1:Y:S07]  /*0030*/  LDCU.64 UR4, c[0x0][0x358] ;  /* 0x00006b00ff0477ac */ /* 0x000e6e0008000a00 */
[----:B------:R-:W2:Y:S08]  /*0040*/  LDC.64 R4, c[0x0][0x388] ;  /* 0x0000e200ff047b82 */ /* 0x000eb00000000a00 */
[----:B------:R-:W3:Y:S01]  /*0050*/  LDC.64 R6, c[0x0][0x390] ;  /* 0x0000e400ff067b82 */ /* 0x000ee20000000a00 */
[----:B0-----:R-:W-:-:S04]  /*0060*/  IMAD.WIDE.U32 R2, R9, 0x4, R2 ;  /* 0x0000000409027825 */ /* 0x001fc800078e0002 */
[C---:B--2---:R-:W-:Y:S02]  /*0070*/  IMAD.WIDE.U32 R4, R9.reuse, 0x4, R4 ;  /* 0x0000000409047825 */ /* 0x044fe400078e0004 */
[----:B-1----:R-:W2:Y:S04]  /*0080*/  LDG.E R2, desc[UR4][R2.64] ;  /* 0x0000000402027981 */ /* 0x002ea8000c1e1900 */
[----:B------:R-:W2:Y:S01]  /*0090*/  LDG.E R5, desc[UR4][R4.64] ;  /* 0x0000000404057981 */ /* 0x000ea2000c1e1900 */
[----:B---3--:R-:W-:Y:S01]  /*00a0*/  IMAD.WIDE.U32 R6, R9, 0x4, R6 ;  /* 0x0000000409067825 */ /* 0x008fe200078e0006 */
[----:B--2---:R-:W-:-:S05]  /*00b0*/  IADD3 R9, PT, PT, R2, R5, RZ ;  /* 0x0000000502097210 */ /* 0x004fca0007ffe0ff */
[----:B------:R-:W-:Y:S01]  /*00c0*/  STG.E desc[UR4][R6.64], R9 ;  /* 0x0000000906007986 */ /* 0x000fe2000c101904 */
[----:B------:R-:W-:Y:S05]  /*00d0*/  EXIT ;  /* 0x000000000000794d */ /* 0x000fea0003800000 */
.L_x_2:
        /* <DEDUP_REMOVED lines=10> */
.L_x_5:


//--------------------- .nv.shared.reserved.0     --------------------------
	.section	.nv.shared.reserved.0,"aw",@nobits
	.weak		__nv_reservedSMEM_offset_0_alias
	.size		__nv_reservedSMEM_offset_0_alias, 0, 64
	.other		__nv_reservedSMEM_offset_0_alias,@"STO_CUDA_RESERVED_SHARED STV_DEFAULT"
__nv_reservedSMEM_offset_0_alias:
	.zero		0
	.zero		64


//--------------------- .nv.constant0._Z28addVectors256ThreadsPerBlockPiS_S_ --------------------------
	.section	.nv.constant0._Z28addVectors256ThreadsPerBlockPiS_S_,"a",@progbits
	.sectionflags	@""
	.align	4
.nv.constant0._Z28addVectors256ThreadsPerBlockPiS_S_:
	.zero		920


//--------------------- .nv.constant0._Z18addVectorsNThreadsPiS_S_ --------------------------
	.section	.nv.constant0._Z18addVectorsNThreadsPiS_S_,"a",@progbits
	.sectionflags	@""
	.align	4
.nv.constant0._Z18addVectorsNThreadsPiS_S_:
	.zero		920


//--------------------- .nv.constant0._Z20addVectorsBlockSizeNPiS_S_ --------------------------
	.section	.nv.constant0._Z20addVectorsBlockSizeNPiS_S_,"a",@progbits
	.sectionflags	@""
	.align	4
.nv.constant0._Z20addVectorsBlockSizeNPiS_S_:
	.zero		920


//--------------------- SYMBOLS --------------------------

	.type		.nv.reservedSmem.offset0,@object
	.size		.nv.reservedSmem.offset0,0x4
